//
// Generated by NVIDIA NVVM Compiler
//
// Compiler Build ID: CL-36424714
// Cuda compilation tools, release 13.0, V13.0.88
// Based on NVVM 20.0.0
//

.version 9.0
.target sm_100
.address_size 64

	// .globl	_Z10mathKernelPf

.visible .entry _Z10mathKernelPf(
	.param .u64 .ptr .align 1 _Z10mathKernelPf_param_0
)
{
	.reg .b32 	%f<3>;
	.reg .b64 	%rd<3>;

	ld.param.u64 	%rd1, [_Z10mathKernelPf_param_0];
	cvta.to.global.u64 	%rd2, %rd1;
	ld.global.f32 	%f1, [%rd2];
	cos.approx.f32 	%f2, %f1;
	st.global.f32 	[%rd2+4], %f2;
	ret;

}


// ===== COMPILED SASS (sm_100) =====

	.target	sm_100

	.elftype	@"ET_EXEC"


//--------------------- .note.nv.tkinfo           --------------------------
	.section	.note.nv.tkinfo,"",@"SHT_NOTE"
	.sectionflags	@"SHF_NOTE_NV_TKINFO"
	.tkinfo
        /*0018*/ 	.word	0x00000002
        /*0030*/ 	.string	""
        /*0030*/ 	.string	"ptxas"
        /*0030*/ 	.string	"Cuda compilation tools, release 13.0, V13.0.88"
        /*0030*/ 	.string	"Build cuda_13.0.r13.0/compiler.36424714_0"
        /*0030*/ 	.string	"-arch sm_100 -m 64 "



//--------------------- .note.nv.cuinfo           --------------------------
	.section	.note.nv.cuinfo,"",@"SHT_NOTE"
	.sectionflags	@"SHF_NOTE_NV_CUINFO"
        /*0018*/ 	.short	0x0002
        /*001a*/ 	.short	0x0064
        /*001c*/ 	.short	0x0082
	.zero		2


//--------------------- .nv.info                  --------------------------
	.section	.nv.info,"",@"SHT_CUDA_INFO"
	.align	4


	//----- nvinfo : EIATTR_REGCOUNT
	.align		4
        /*0000*/ 	.byte	0x04, 0x2f
        /*0002*/ 	.short	(.L_1 - .L_0)
	.align		4
.L_0:
        /*0004*/ 	.word	index@(_Z10mathKernelPf)
        /*0008*/ 	.word	0x00000008


	//----- nvinfo : EIATTR_FRAME_SIZE
	.align		4
.L_1:
        /*000c*/ 	.byte	0x04, 0x11
        /*000e*/ 	.short	(.L_3 - .L_2)
	.align		4
.L_2:
        /*0010*/ 	.word	index@(_Z10mathKernelPf)
        /*0014*/ 	.word	0x00000000


	//----- nvinfo : EIATTR_MIN_STACK_SIZE
	.align		4
.L_3:
        /*0018*/ 	.byte	0x04, 0x12
        /*001a*/ 	.short	(.L_5 - .L_4)
	.align		4
.L_4:
        /*001c*/ 	.word	index@(_Z10mathKernelPf)
        /*0020*/ 	.word	0x00000000
.L_5:


//--------------------- .nv.compat                --------------------------
	.section	.nv.compat,"",@"SHT_CUDA_COMPAT_INFO"
	.align	4
        /*0000*/ 	.byte	0x02, 0x09, 0x00, 0x00, 0x02, 0x02, 0x01, 0x00, 0x02, 0x05, 0x05, 0x00, 0x03, 0x07, 0x01, 0x01
        /*0010*/ 	.byte	0x02, 0x03, 0x00, 0x00, 0x02, 0x06, 0x01, 0x00, 0x04, 0x0b, 0x08, 0x00, 0x09, 0x00, 0x00, 0x00
        /*0020*/ 	.byte	0x00, 0x00, 0x00, 0x00


//--------------------- .nv.info._Z10mathKernelPf --------------------------
	.section	.nv.info._Z10mathKernelPf,"",@"SHT_CUDA_INFO"
	.sectionflags	@""
	.align	4


	//----- nvinfo : EIATTR_CUDA_API_VERSION
	.align		4
        /*0000*/ 	.byte	0x04, 0x37
        /*0002*/ 	.short	(.L_7 - .L_6)
.L_6:
        /*0004*/ 	.word	0x00000082


	//----- nvinfo : EIATTR_KPARAM_INFO
	.align		4
.L_7:
        /*0008*/ 	.byte	0x04, 0x17
        /*000a*/ 	.short	(.L_9 - .L_8)
.L_8:
        /*000c*/ 	.word	0x00000000
        /*0010*/ 	.short	0x0000
        /*0012*/ 	.short	0x0000
        /*0014*/ 	.byte	0x00, 0xf5, 0x21, 0x00


	//----- nvinfo : EIATTR_SPARSE_MMA_MASK
	.align		4
.L_9:
        /*0018*/ 	.byte	0x03, 0x50
        /*001a*/ 	.short	0x0000


	//----- nvinfo : EIATTR_MAXREG_COUNT
	.align		4
        /*001c*/ 	.byte	0x03, 0x1b
        /*001e*/ 	.short	0x00ff


	//----- nvinfo : EIATTR_MERCURY_ISA_VERSION
	.align		4
        /*0020*/ 	.byte	0x03, 0x5f
        /*0022*/ 	.short	0x0101


	//----- nvinfo : EIATTR_VRC_CTA_INIT_COUNT
	.align		4
        /*0024*/ 	.byte	0x02, 0x4a
	.zero		1
	.zero		1


	//----- nvinfo : EIATTR_EXIT_INSTR_OFFSETS
	.align		4
        /*0028*/ 	.byte	0x04, 0x1c
        /*002a*/ 	.short	(.L_11 - .L_10)


	//   ....[0]....
.L_10:
        /*002c*/ 	.word	0x00000070


	//----- nvinfo : EIATTR_CBANK_PARAM_SIZE
	.align		4
.L_11:
        /*0030*/ 	.byte	0x03, 0x19
        /*0032*/ 	.short	0x0008


	//----- nvinfo : EIATTR_PARAM_CBANK
	.align		4
        /*0034*/ 	.byte	0x04, 0x0a
        /*0036*/ 	.short	(.L_13 - .L_12)
	.align		4
.L_12:
        /*0038*/ 	.word	index@(.nv.constant0._Z10mathKernelPf)
        /*003c*/ 	.short	0x0380
        /*003e*/ 	.short	0x0008


	//----- nvinfo : EIATTR_SW_WAR
	.align		4
.L_13:
        /*0040*/ 	.byte	0x04, 0x36
        /*0042*/ 	.short	(.L_15 - .L_14)
.L_14:
        /*0044*/ 	.word	0x00000008
.L_15:


//--------------------- .nv.callgraph             --------------------------
	.section	.nv.callgraph,"",@"SHT_CUDA_CALLGRAPH"
	.align	4
	.sectionentsize	8
	.align		4
        /*0000*/ 	.word	0x00000000
	.align		4
        /*0004*/ 	.word	0xffffffff
	.align		4
        /*0008*/ 	.word	0x00000000
	.align		4
        /*000c*/ 	.word	0xfffffffe
	.align		4
        /*0010*/ 	.word	0x00000000
	.align		4
        /*0014*/ 	.word	0xfffffffd
	.align		4
        /*0018*/ 	.word	0x00000000
	.align		4
        /*001c*/ 	.word	0xfffffffc


//--------------------- .text._Z10mathKernelPf    --------------------------
	.section	.text._Z10mathKernelPf,"ax",@progbits
	.align	128
        .global         _Z10mathKernelPf
        .type           _Z10mathKernelPf,@function
        .size           _Z10mathKernelPf,(.L_x_1 - _Z10mathKernelPf)
        .other          _Z10mathKernelPf,@"STO_CUDA_ENTRY STV_DEFAULT"
_Z10mathKernelPf:
.text._Z10mathKernelPf:
[----:B------:R-:W-:Y:S08]  /*0000*/  LDC R1, c[0x0][0x37c] ;  /* 0x0000df00ff017b82 */ /* 0x000ff00000000800 */
[----:B------:R-:W0:Y:S01]  /*0010*/  LDC.64 R2, c[0x0][0x380] ;  /* 0x0000e000ff027b82 */ /* 0x000e220000000a00 */
[----:B------:R-:W0:Y:S02]  /*0020*/  LDCU.64 UR4, c[0x0][0x358] ;  /* 0x00006b00ff0477ac */ /* 0x000e240008000a00 */
[----:B0-----:R-:W2:Y:S02]  /*0030*/  LDG.E R0, desc[UR4][R2.64] ;  /* 0x0000000402007981 */ /* 0x001ea4000c1e1900 */
[----:B--2---:R-:W-:-:S04]  /*0040*/  FMUL.RZ R0, R0, 0.15915493667125701904 ;  /* 0x3e22f98300007820 */ /* 0x004fc8000040c000 */
[----:B------:R-:W0:Y:S02]  /*0050*/  MUFU.COS R5, R0 ;  /* 0x0000000000057308 */ /* 0x000e240000000000 */
[----:B0-----:R-:W-:Y:S01]  /*0060*/  STG.E desc[UR4][R2.64+0x4], R5 ;  /* 0x0000040502007986 */ /* 0x001fe2000c101904 */
[----:B------:R-:W-:Y:S05]  /*0070*/  EXIT ;  /* 0x000000000000794d */ /* 0x000fea0003800000 */
.L_x_0:
[----:B------:R-:W-:-:S00]  /*0080*/  BRA `(.L_x_0) ;  /* 0xfffffffc00fc7947 */ /* 0x000fc0000383ffff */
[----:B------:R-:W-:-:S00]  /*0090*/  NOP ;  /* 0x0000000000007918 */ /* 0x000fc00000000000 */
        /* <DEDUP_REMOVED lines=14> */
.L_x_1:


//--------------------- .nv.shared.reserved.0     --------------------------
	.section	.nv.shared.reserved.0,"aw",@nobits
	.weak		__nv_reservedSMEM_offset_0_alias
	.size		__nv_reservedSMEM_offset_0_alias, 0, 64
	.other		__nv_reservedSMEM_offset_0_alias,@"STO_CUDA_RESERVED_SHARED STV_DEFAULT"
__nv_reservedSMEM_offset_0_alias:
	.zero		0
	.zero		64


//--------------------- .nv.constant0._Z10mathKernelPf --------------------------
	.section	.nv.constant0._Z10mathKernelPf,"a",@progbits
	.sectionflags	@""
	.align	4
.nv.constant0._Z10mathKernelPf:
	.zero		904


//--------------------- SYMBOLS --------------------------

	.type		.nv.reservedSmem.offset0,@object
	.size		.nv.reservedSmem.offset0,0x4
